//
// Generated by NVIDIA NVVM Compiler
//
// Compiler Build ID: CL-36424714
// Cuda compilation tools, release 13.0, V13.0.88
// Based on NVVM 20.0.0
//

.version 9.0
.target sm_100
.address_size 64

	// .globl	_Z18no_2e_tmpC1_kerneliiPdS_S_S_S_S_S_S_S_

.visible .entry _Z18no_2e_tmpC1_kerneliiPdS_S_S_S_S_S_S_S_(
	.param .u32 _Z18no_2e_tmpC1_kerneliiPdS_S_S_S_S_S_S_S__param_0,
	.param .u32 _Z18no_2e_tmpC1_kerneliiPdS_S_S_S_S_S_S_S__param_1,
	.param .u64 .ptr .align 1 _Z18no_2e_tmpC1_kerneliiPdS_S_S_S_S_S_S_S__param_2,
	.param .u64 .ptr .align 1 _Z18no_2e_tmpC1_kerneliiPdS_S_S_S_S_S_S_S__param_3,
	.param .u64 .ptr .align 1 _Z18no_2e_tmpC1_kerneliiPdS_S_S_S_S_S_S_S__param_4,
	.param .u64 .ptr .align 1 _Z18no_2e_tmpC1_kerneliiPdS_S_S_S_S_S_S_S__param_5,
	.param .u64 .ptr .align 1 _Z18no_2e_tmpC1_kerneliiPdS_S_S_S_S_S_S_S__param_6,
	.param .u64 .ptr .align 1 _Z18no_2e_tmpC1_kerneliiPdS_S_S_S_S_S_S_S__param_7,
	.param .u64 .ptr .align 1 _Z18no_2e_tmpC1_kerneliiPdS_S_S_S_S_S_S_S__param_8,
	.param .u64 .ptr .align 1 _Z18no_2e_tmpC1_kerneliiPdS_S_S_S_S_S_S_S__param_9,
	.param .u64 .ptr .align 1 _Z18no_2e_tmpC1_kerneliiPdS_S_S_S_S_S_S_S__param_10
)
{
	.reg .pred 	%p<9>;
	.reg .b32 	%r<46>;
	.reg .b64 	%rd<74>;
	.reg .b64 	%fd<93>;

	ld.param.u32 	%r23, [_Z18no_2e_tmpC1_kerneliiPdS_S_S_S_S_S_S_S__param_0];
	ld.param.u32 	%r24, [_Z18no_2e_tmpC1_kerneliiPdS_S_S_S_S_S_S_S__param_1];
	ld.param.u64 	%rd11, [_Z18no_2e_tmpC1_kerneliiPdS_S_S_S_S_S_S_S__param_4];
	ld.param.u64 	%rd12, [_Z18no_2e_tmpC1_kerneliiPdS_S_S_S_S_S_S_S__param_5];
	ld.param.u64 	%rd13, [_Z18no_2e_tmpC1_kerneliiPdS_S_S_S_S_S_S_S__param_9];
	ld.param.u64 	%rd14, [_Z18no_2e_tmpC1_kerneliiPdS_S_S_S_S_S_S_S__param_10];
	cvta.to.global.u64 	%rd1, %rd14;
	cvta.to.global.u64 	%rd2, %rd12;
	cvta.to.global.u64 	%rd3, %rd13;
	cvta.to.global.u64 	%rd4, %rd11;
	mov.u32 	%r25, %ctaid.x;
	mov.u32 	%r26, %ntid.x;
	mov.u32 	%r27, %tid.x;
	mad.lo.s32 	%r39, %r25, %r26, %r27;
	mul.lo.s32 	%r2, %r23, 3;
	mul.lo.s32 	%r3, %r2, %r24;
	setp.ge.s32 	%p1, %r39, %r23;
	@%p1 bra 	$L__BB0_11;
	setp.lt.s32 	%p2, %r24, 1;
	@%p2 bra 	$L__BB0_11;
	and.b32  	%r4, %r24, 2147483646;
	mul.lo.s32 	%r5, %r23, 6;
	shl.b32 	%r6, %r23, 1;
	mul.lo.s32 	%r7, %r5, %r24;
	mul.wide.s32 	%rd5, %r23, 8;
$L__BB0_3:
	ld.param.u64 	%rd72, [_Z18no_2e_tmpC1_kerneliiPdS_S_S_S_S_S_S_S__param_7];
	ld.param.u64 	%rd71, [_Z18no_2e_tmpC1_kerneliiPdS_S_S_S_S_S_S_S__param_6];
	ld.param.u64 	%rd69, [_Z18no_2e_tmpC1_kerneliiPdS_S_S_S_S_S_S_S__param_2];
	cvta.to.global.u64 	%rd15, %rd69;
	mul.wide.s32 	%rd16, %r39, 8;
	add.s64 	%rd17, %rd15, %rd16;
	ld.global.f64 	%fd10, [%rd17];
	cvta.to.global.u64 	%rd18, %rd72;
	add.s64 	%rd19, %rd18, %rd16;
	ld.global.f64 	%fd11, [%rd19];
	mul.f64 	%fd1, %fd10, %fd11;
	cvta.to.global.u64 	%rd20, %rd71;
	add.s64 	%rd21, %rd20, %rd16;
	ld.global.f64 	%fd12, [%rd21];
	mul.f64 	%fd2, %fd10, %fd12;
	add.s64 	%rd22, %rd21, %rd5;
	ld.global.f64 	%fd13, [%rd22];
	mul.f64 	%fd3, %fd10, %fd13;
	add.s64 	%rd23, %rd22, %rd5;
	ld.global.f64 	%fd14, [%rd23];
	mul.f64 	%fd4, %fd10, %fd14;
	mov.b32 	%r40, 0;
$L__BB0_4:
	ld.param.u64 	%rd73, [_Z18no_2e_tmpC1_kerneliiPdS_S_S_S_S_S_S_S__param_8];
	ld.param.u64 	%rd70, [_Z18no_2e_tmpC1_kerneliiPdS_S_S_S_S_S_S_S__param_3];
	setp.eq.s32 	%p3, %r24, 1;
	mad.lo.s32 	%r30, %r40, %r23, %r39;
	cvta.to.global.u64 	%rd24, %rd70;
	mul.wide.s32 	%rd25, %r30, 8;
	add.s64 	%rd26, %rd24, %rd25;
	ld.global.f64 	%fd5, [%rd26];
	mad.lo.s32 	%r41, %r40, %r2, %r39;
	cvta.to.global.u64 	%rd27, %rd73;
	mul.wide.s32 	%rd28, %r41, 8;
	add.s64 	%rd29, %rd27, %rd28;
	ld.global.f64 	%fd6, [%rd29];
	add.s64 	%rd30, %rd29, %rd5;
	ld.global.f64 	%fd7, [%rd30];
	add.s64 	%rd31, %rd30, %rd5;
	ld.global.f64 	%fd8, [%rd31];
	add.f64 	%fd9, %fd5, %fd5;
	mov.b32 	%r45, 0;
	@%p3 bra 	$L__BB0_7;
	and.b32  	%r31, %r24, 2147483646;
	neg.s32 	%r44, %r31;
	mov.u32 	%r42, %r39;
	mov.u32 	%r43, %r39;
$L__BB0_6:
	mul.wide.s32 	%rd32, %r42, 8;
	add.s64 	%rd33, %rd4, %rd32;
	ld.global.f64 	%fd15, [%rd33];
	mul.wide.s32 	%rd34, %r43, 8;
	add.s64 	%rd35, %rd3, %rd34;
	ld.global.f64 	%fd16, [%rd35];
	add.s64 	%rd36, %rd35, %rd5;
	ld.global.f64 	%fd17, [%rd36];
	add.s64 	%rd37, %rd36, %rd5;
	ld.global.f64 	%fd18, [%rd37];
	mul.f64 	%fd19, %fd5, %fd16;
	fma.rn.f64 	%fd20, %fd6, %fd15, %fd19;
	mul.wide.s32 	%rd38, %r41, 8;
	add.s64 	%rd39, %rd2, %rd38;
	ld.global.f64 	%fd21, [%rd39];
	mul.f64 	%fd22, %fd1, %fd21;
	sub.f64 	%fd23, %fd20, %fd22;
	mul.f64 	%fd24, %fd9, %fd15;
	mul.f64 	%fd25, %fd2, %fd24;
	sub.f64 	%fd26, %fd23, %fd25;
	add.s64 	%rd40, %rd1, %rd38;
	st.global.f64 	[%rd40], %fd26;
	mul.f64 	%fd27, %fd5, %fd17;
	fma.rn.f64 	%fd28, %fd7, %fd15, %fd27;
	add.s64 	%rd41, %rd39, %rd5;
	ld.global.f64 	%fd29, [%rd41];
	mul.f64 	%fd30, %fd1, %fd29;
	sub.f64 	%fd31, %fd28, %fd30;
	mul.f64 	%fd32, %fd3, %fd24;
	sub.f64 	%fd33, %fd31, %fd32;
	add.s64 	%rd42, %rd40, %rd5;
	st.global.f64 	[%rd42], %fd33;
	mul.f64 	%fd34, %fd5, %fd18;
	fma.rn.f64 	%fd35, %fd8, %fd15, %fd34;
	add.s64 	%rd43, %rd41, %rd5;
	ld.global.f64 	%fd36, [%rd43];
	mul.f64 	%fd37, %fd1, %fd36;
	sub.f64 	%fd38, %fd35, %fd37;
	mul.f64 	%fd39, %fd4, %fd24;
	sub.f64 	%fd40, %fd38, %fd39;
	add.s64 	%rd44, %rd42, %rd5;
	st.global.f64 	[%rd44], %fd40;
	add.s64 	%rd45, %rd33, %rd5;
	ld.global.f64 	%fd41, [%rd45];
	add.s64 	%rd46, %rd37, %rd5;
	ld.global.f64 	%fd42, [%rd46];
	add.s64 	%rd47, %rd46, %rd5;
	ld.global.f64 	%fd43, [%rd47];
	add.s64 	%rd48, %rd47, %rd5;
	ld.global.f64 	%fd44, [%rd48];
	mul.f64 	%fd45, %fd5, %fd42;
	fma.rn.f64 	%fd46, %fd6, %fd41, %fd45;
	mul.wide.s32 	%rd49, %r3, 8;
	add.s64 	%rd50, %rd39, %rd49;
	ld.global.f64 	%fd47, [%rd50];
	mul.f64 	%fd48, %fd1, %fd47;
	sub.f64 	%fd49, %fd46, %fd48;
	mul.f64 	%fd50, %fd9, %fd41;
	mul.f64 	%fd51, %fd2, %fd50;
	sub.f64 	%fd52, %fd49, %fd51;
	add.s64 	%rd51, %rd40, %rd49;
	st.global.f64 	[%rd51], %fd52;
	mul.f64 	%fd53, %fd5, %fd43;
	fma.rn.f64 	%fd54, %fd7, %fd41, %fd53;
	add.s64 	%rd52, %rd50, %rd5;
	ld.global.f64 	%fd55, [%rd52];
	mul.f64 	%fd56, %fd1, %fd55;
	sub.f64 	%fd57, %fd54, %fd56;
	mul.f64 	%fd58, %fd3, %fd50;
	sub.f64 	%fd59, %fd57, %fd58;
	add.s64 	%rd53, %rd51, %rd5;
	st.global.f64 	[%rd53], %fd59;
	mul.f64 	%fd60, %fd5, %fd44;
	fma.rn.f64 	%fd61, %fd8, %fd41, %fd60;
	add.s64 	%rd54, %rd52, %rd5;
	ld.global.f64 	%fd62, [%rd54];
	mul.f64 	%fd63, %fd1, %fd62;
	sub.f64 	%fd64, %fd61, %fd63;
	mul.f64 	%fd65, %fd4, %fd50;
	sub.f64 	%fd66, %fd64, %fd65;
	add.s64 	%rd55, %rd53, %rd5;
	st.global.f64 	[%rd55], %fd66;
	add.s32 	%r44, %r44, 2;
	add.s32 	%r43, %r43, %r5;
	add.s32 	%r42, %r42, %r6;
	add.s32 	%r41, %r41, %r7;
	setp.ne.s32 	%p4, %r44, 0;
	mov.u32 	%r45, %r4;
	@%p4 bra 	$L__BB0_6;
$L__BB0_7:
	and.b32  	%r32, %r24, 1;
	setp.eq.b32 	%p5, %r32, 1;
	not.pred 	%p6, %p5;
	@%p6 bra 	$L__BB0_9;
	mad.lo.s32 	%r33, %r40, %r2, %r39;
	mad.lo.s32 	%r34, %r3, %r45, %r33;
	mad.lo.s32 	%r35, %r45, %r23, %r39;
	mul.wide.s32 	%rd56, %r35, 8;
	add.s64 	%rd57, %rd4, %rd56;
	ld.global.f64 	%fd67, [%rd57];
	mad.lo.s32 	%r36, %r45, %r2, %r39;
	mul.wide.s32 	%rd58, %r36, 8;
	add.s64 	%rd59, %rd3, %rd58;
	ld.global.f64 	%fd68, [%rd59];
	add.s64 	%rd60, %rd59, %rd5;
	ld.global.f64 	%fd69, [%rd60];
	add.s64 	%rd61, %rd60, %rd5;
	ld.global.f64 	%fd70, [%rd61];
	mul.f64 	%fd71, %fd5, %fd68;
	fma.rn.f64 	%fd72, %fd6, %fd67, %fd71;
	mul.wide.s32 	%rd62, %r34, 8;
	add.s64 	%rd63, %rd2, %rd62;
	ld.global.f64 	%fd73, [%rd63];
	mul.f64 	%fd74, %fd1, %fd73;
	sub.f64 	%fd75, %fd72, %fd74;
	mul.f64 	%fd76, %fd9, %fd67;
	mul.f64 	%fd77, %fd2, %fd76;
	sub.f64 	%fd78, %fd75, %fd77;
	add.s64 	%rd64, %rd1, %rd62;
	st.global.f64 	[%rd64], %fd78;
	mul.f64 	%fd79, %fd5, %fd69;
	fma.rn.f64 	%fd80, %fd7, %fd67, %fd79;
	add.s64 	%rd65, %rd63, %rd5;
	ld.global.f64 	%fd81, [%rd65];
	mul.f64 	%fd82, %fd1, %fd81;
	sub.f64 	%fd83, %fd80, %fd82;
	mul.f64 	%fd84, %fd3, %fd76;
	sub.f64 	%fd85, %fd83, %fd84;
	add.s64 	%rd66, %rd64, %rd5;
	st.global.f64 	[%rd66], %fd85;
	mul.f64 	%fd86, %fd5, %fd70;
	fma.rn.f64 	%fd87, %fd8, %fd67, %fd86;
	add.s64 	%rd67, %rd65, %rd5;
	ld.global.f64 	%fd88, [%rd67];
	mul.f64 	%fd89, %fd1, %fd88;
	sub.f64 	%fd90, %fd87, %fd89;
	mul.f64 	%fd91, %fd4, %fd76;
	sub.f64 	%fd92, %fd90, %fd91;
	add.s64 	%rd68, %rd66, %rd5;
	st.global.f64 	[%rd68], %fd92;
$L__BB0_9:
	add.s32 	%r40, %r40, 1;
	setp.ne.s32 	%p7, %r40, %r24;
	@%p7 bra 	$L__BB0_4;
	mov.u32 	%r37, %ntid.x;
	mov.u32 	%r38, %nctaid.x;
	mad.lo.s32 	%r39, %r37, %r38, %r39;
	setp.lt.s32 	%p8, %r39, %r23;
	@%p8 bra 	$L__BB0_3;
$L__BB0_11:
	ret;

}


// ===== COMPILED SASS (sm_100) =====

	.target	sm_100

	.elftype	@"ET_EXEC"


//--------------------- .note.nv.tkinfo           --------------------------
	.section	.note.nv.tkinfo,"",@"SHT_NOTE"
	.sectionflags	@"SHF_NOTE_NV_TKINFO"
	.tkinfo
        /*0018*/ 	.word	0x00000002
        /*0030*/ 	.string	""
        /*0030*/ 	.string	"ptxas"
        /*0030*/ 	.string	"Cuda compilation tools, release 13.0, V13.0.88"
        /*0030*/ 	.string	"Build cuda_13.0.r13.0/compiler.36424714_0"
        /*0030*/ 	.string	"-arch sm_100 -m 64 "



//--------------------- .note.nv.cuinfo           --------------------------
	.section	.note.nv.cuinfo,"",@"SHT_NOTE"
	.sectionflags	@"SHF_NOTE_NV_CUINFO"
        /*0018*/ 	.short	0x0002
        /*001a*/ 	.short	0x0064
        /*001c*/ 	.short	0x0082
	.zero		2


//--------------------- .nv.info                  --------------------------
	.section	.nv.info,"",@"SHT_CUDA_INFO"
	.align	4


	//----- nvinfo : EIATTR_REGCOUNT
	.align		4
        /*0000*/ 	.byte	0x04, 0x2f
        /*0002*/ 	.short	(.L_1 - .L_0)
	.align		4
.L_0:
        /*0004*/ 	.word	index@(_Z18no_2e_tmpC1_kerneliiPdS_S_S_S_S_S_S_S_)
        /*0008*/ 	.word	0x00000036


	//----- nvinfo : EIATTR_FRAME_SIZE
	.align		4
.L_1:
        /*000c*/ 	.byte	0x04, 0x11
        /*000e*/ 	.short	(.L_3 - .L_2)
	.align		4
.L_2:
        /*0010*/ 	.word	index@(_Z18no_2e_tmpC1_kerneliiPdS_S_S_S_S_S_S_S_)
        /*0014*/ 	.word	0x00000000


	//----- nvinfo : EIATTR_MIN_STACK_SIZE
	.align		4
.L_3:
        /*0018*/ 	.byte	0x04, 0x12
        /*001a*/ 	.short	(.L_5 - .L_4)
	.align		4
.L_4:
        /*001c*/ 	.word	index@(_Z18no_2e_tmpC1_kerneliiPdS_S_S_S_S_S_S_S_)
        /*0020*/ 	.word	0x00000000
.L_5:


//--------------------- .nv.compat                --------------------------
	.section	.nv.compat,"",@"SHT_CUDA_COMPAT_INFO"
	.align	4
        /*0000*/ 	.byte	0x02, 0x09, 0x00, 0x00, 0x02, 0x02, 0x01, 0x00, 0x02, 0x05, 0x05, 0x00, 0x03, 0x07, 0x01, 0x01
        /*0010*/ 	.byte	0x02, 0x03, 0x00, 0x00, 0x02, 0x06, 0x01, 0x00, 0x04, 0x0b, 0x08, 0x00, 0x01, 0x00, 0x00, 0x00
        /*0020*/ 	.byte	0x00, 0x00, 0x00, 0x00


//--------------------- .nv.info._Z18no_2e_tmpC1_kerneliiPdS_S_S_S_S_S_S_S_ --------------------------
	.section	.nv.info._Z18no_2e_tmpC1_kerneliiPdS_S_S_S_S_S_S_S_,"",@"SHT_CUDA_INFO"
	.sectionflags	@""
	.align	4


	//----- nvinfo : EIATTR_CUDA_API_VERSION
	.align		4
        /*0000*/ 	.byte	0x04, 0x37
        /*0002*/ 	.short	(.L_7 - .L_6)
.L_6:
        /*0004*/ 	.word	0x00000082


	//----- nvinfo : EIATTR_KPARAM_INFO
	.align		4
.L_7:
        /*0008*/ 	.byte	0x04, 0x17
        /*000a*/ 	.short	(.L_9 - .L_8)
.L_8:
        /*000c*/ 	.word	0x00000000
        /*0010*/ 	.short	0x000a
        /*0012*/ 	.short	0x0048
        /*0014*/ 	.byte	0x00, 0xf5, 0x21, 0x00


	//----- nvinfo : EIATTR_KPARAM_INFO
	.align		4
.L_9:
        /*0018*/ 	.byte	0x04, 0x17
        /*001a*/ 	.short	(.L_11 - .L_10)
.L_10:
        /*001c*/ 	.word	0x00000000
        /*0020*/ 	.short	0x0009
        /*0022*/ 	.short	0x0040
        /*0024*/ 	.byte	0x00, 0xf5, 0x21, 0x00


	//----- nvinfo : EIATTR_KPARAM_INFO
	.align		4
.L_11:
        /*0028*/ 	.byte	0x04, 0x17
        /*002a*/ 	.short	(.L_13 - .L_12)
.L_12:
        /*002c*/ 	.word	0x00000000
        /*0030*/ 	.short	0x0008
        /*0032*/ 	.short	0x0038
        /*0034*/ 	.byte	0x00, 0xf5, 0x21, 0x00


	//----- nvinfo : EIATTR_KPARAM_INFO
	.align		4
.L_13:
        /*0038*/ 	.byte	0x04, 0x17
        /*003a*/ 	.short	(.L_15 - .L_14)
.L_14:
        /*003c*/ 	.word	0x00000000
        /*0040*/ 	.short	0x0007
        /*0042*/ 	.short	0x0030
        /*0044*/ 	.byte	0x00, 0xf5, 0x21, 0x00


	//----- nvinfo : EIATTR_KPARAM_INFO
	.align		4
.L_15:
        /*0048*/ 	.byte	0x04, 0x17
        /*004a*/ 	.short	(.L_17 - .L_16)
.L_16:
        /*004c*/ 	.word	0x00000000
        /*0050*/ 	.short	0x0006
        /*0052*/ 	.short	0x0028
        /*0054*/ 	.byte	0x00, 0xf5, 0x21, 0x00


	//----- nvinfo : EIATTR_KPARAM_INFO
	.align		4
.L_17:
        /*0058*/ 	.byte	0x04, 0x17
        /*005a*/ 	.short	(.L_19 - .L_18)
.L_18:
        /*005c*/ 	.word	0x00000000
        /*0060*/ 	.short	0x0005
        /*0062*/ 	.short	0x0020
        /*0064*/ 	.byte	0x00, 0xf5, 0x21, 0x00


	//----- nvinfo : EIATTR_KPARAM_INFO
	.align		4
.L_19:
        /*0068*/ 	.byte	0x04, 0x17
        /*006a*/ 	.short	(.L_21 - .L_20)
.L_20:
        /*006c*/ 	.word	0x00000000
        /*0070*/ 	.short	0x0004
        /*0072*/ 	.short	0x0018
        /*0074*/ 	.byte	0x00, 0xf5, 0x21, 0x00


	//----- nvinfo : EIATTR_KPARAM_INFO
	.align		4
.L_21:
        /*0078*/ 	.byte	0x04, 0x17
        /*007a*/ 	.short	(.L_23 - .L_22)
.L_22:
        /*007c*/ 	.word	0x00000000
        /*0080*/ 	.short	0x0003
        /*0082*/ 	.short	0x0010
        /*0084*/ 	.byte	0x00, 0xf5, 0x21, 0x00


	//----- nvinfo : EIATTR_KPARAM_INFO
	.align		4
.L_23:
        /*0088*/ 	.byte	0x04, 0x17
        /*008a*/ 	.short	(.L_25 - .L_24)
.L_24:
        /*008c*/ 	.word	0x00000000
        /*0090*/ 	.short	0x0002
        /*0092*/ 	.short	0x0008
        /*0094*/ 	.byte	0x00, 0xf5, 0x21, 0x00


	//----- nvinfo : EIATTR_KPARAM_INFO
	.align		4
.L_25:
        /*0098*/ 	.byte	0x04, 0x17
        /*009a*/ 	.short	(.L_27 - .L_26)
.L_26:
        /*009c*/ 	.word	0x00000000
        /*00a0*/ 	.short	0x0001
        /*00a2*/ 	.short	0x0004
        /*00a4*/ 	.byte	0x00, 0xf0, 0x11, 0x00


	//----- nvinfo : EIATTR_KPARAM_INFO
	.align		4
.L_27:
        /*00a8*/ 	.byte	0x04, 0x17
        /*00aa*/ 	.short	(.L_29 - .L_28)
.L_28:
        /*00ac*/ 	.word	0x00000000
        /*00b0*/ 	.short	0x0000
        /*00b2*/ 	.short	0x0000
        /*00b4*/ 	.byte	0x00, 0xf0, 0x11, 0x00


	//----- nvinfo : EIATTR_SPARSE_MMA_MASK
	.align		4
.L_29:
        /*00b8*/ 	.byte	0x03, 0x50
        /*00ba*/ 	.short	0x0000


	//----- nvinfo : EIATTR_MAXREG_COUNT
	.align		4
        /*00bc*/ 	.byte	0x03, 0x1b
        /*00be*/ 	.short	0x00ff


	//----- nvinfo : EIATTR_MERCURY_ISA_VERSION
	.align		4
        /*00c0*/ 	.byte	0x03, 0x5f
        /*00c2*/ 	.short	0x0101


	//----- nvinfo : EIATTR_VRC_CTA_INIT_COUNT
	.align		4
        /*00c4*/ 	.byte	0x02, 0x4a
	.zero		1
	.zero		1


	//----- nvinfo : EIATTR_EXIT_INSTR_OFFSETS
	.align		4
        /*00c8*/ 	.byte	0x04, 0x1c
        /*00ca*/ 	.short	(.L_31 - .L_30)


	//   ....[0]....
.L_30:
        /*00cc*/ 	.word	0x00000070


	//   ....[1]....
        /*00d0*/ 	.word	0x000000a0


	//   ....[2]....
        /*00d4*/ 	.word	0x00000bd0


	//----- nvinfo : EIATTR_CRS_STACK_SIZE
	.align		4
.L_31:
        /*00d8*/ 	.byte	0x04, 0x1e
        /*00da*/ 	.short	(.L_33 - .L_32)
.L_32:
        /*00dc*/ 	.word	0x00000000


	//----- nvinfo : EIATTR_CBANK_PARAM_SIZE
	.align		4
.L_33:
        /*00e0*/ 	.byte	0x03, 0x19
        /*00e2*/ 	.short	0x0050


	//----- nvinfo : EIATTR_PARAM_CBANK
	.align		4
        /*00e4*/ 	.byte	0x04, 0x0a
        /*00e6*/ 	.short	(.L_35 - .L_34)
	.align		4
.L_34:
        /*00e8*/ 	.word	index@(.nv.constant0._Z18no_2e_tmpC1_kerneliiPdS_S_S_S_S_S_S_S_)
        /*00ec*/ 	.short	0x0380
        /*00ee*/ 	.short	0x0050


	//----- nvinfo : EIATTR_SW_WAR
	.align		4
.L_35:
        /*00f0*/ 	.byte	0x04, 0x36
        /*00f2*/ 	.short	(.L_37 - .L_36)
.L_36:
        /*00f4*/ 	.word	0x00000008
.L_37:


//--------------------- .nv.callgraph             --------------------------
	.section	.nv.callgraph,"",@"SHT_CUDA_CALLGRAPH"
	.align	4
	.sectionentsize	8
	.align		4
        /*0000*/ 	.word	0x00000000
	.align		4
        /*0004*/ 	.word	0xffffffff
	.align		4
        /*0008*/ 	.word	0x00000000
	.align		4
        /*000c*/ 	.word	0xfffffffe
	.align		4
        /*0010*/ 	.word	0x00000000
	.align		4
        /*0014*/ 	.word	0xfffffffd
	.align		4
        /*0018*/ 	.word	0x00000000
	.align		4
        /*001c*/ 	.word	0xfffffffc


//--------------------- .text._Z18no_2e_tmpC1_kerneliiPdS_S_S_S_S_S_S_S_ --------------------------
	.section	.text._Z18no_2e_tmpC1_kerneliiPdS_S_S_S_S_S_S_S_,"ax",@progbits
	.align	128
        .global         _Z18no_2e_tmpC1_kerneliiPdS_S_S_S_S_S_S_S_
        .type           _Z18no_2e_tmpC1_kerneliiPdS_S_S_S_S_S_S_S_,@function
        .size           _Z18no_2e_tmpC1_kerneliiPdS_S_S_S_S_S_S_S_,(.L_x_6 - _Z18no_2e_tmpC1_kerneliiPdS_S_S_S_S_S_S_S_)
        .other          _Z18no_2e_tmpC1_kerneliiPdS_S_S_S_S_S_S_S_,@"STO_CUDA_ENTRY STV_DEFAULT"
_Z18no_2e_tmpC1_kerneliiPdS_S_S_S_S_S_S_S_:
.text._Z18no_2e_tmpC1_kerneliiPdS_S_S_S_S_S_S_S_:
[----:B------:R-:W-:Y:S01]  /*0000*/  LDC R1, c[0x0][0x37c] ;  /* 0x0000df00ff017b82 */ /* 0x000fe20000000800 */
[----:B------:R-:W0:Y:S07]  /*0010*/  S2R R0, SR_TID.X ;  /* 0x0000000000007919 */ /* 0x000e2e0000002100 */
[----:B------:R-:W0:Y:S01]  /*0020*/  S2UR UR4, SR_CTAID.X ;  /* 0x00000000000479c3 */ /* 0x000e220000002500 */
[----:B------:R-:W1:Y:S07]  /*0030*/  LDCU UR8, c[0x0][0x380] ;  /* 0x00007000ff0877ac */ /* 0x000e6e0008000800 */
[----:B------:R-:W0:Y:S02]  /*0040*/  LDC R3, c[0x0][0x360] ;  /* 0x0000d800ff037b82 */ /* 0x000e240000000800 */
[----:B0-----:R-:W-:-:S05]  /*0050*/  IMAD R3, R3, UR4, R0 ;  /* 0x0000000403037c24 */ /* 0x001fca000f8e0200 */
[----:B-1----:R-:W-:-:S13]  /*0060*/  ISETP.GE.AND P0, PT, R3, UR8, PT ;  /* 0x0000000803007c0c */ /* 0x002fda000bf06270 */
[----:B------:R-:W-:Y:S05]  /*0070*/  @P0 EXIT ;  /* 0x000000000000094d */ /* 0x000fea0003800000 */
[----:B------:R-:W0:Y:S02]  /*0080*/  LDC R0, c[0x0][0x384] ;  /* 0x0000e100ff007b82 */ /* 0x000e240000000800 */
[----:B0-----:R-:W-:-:S13]  /*0090*/  ISETP.GE.AND P0, PT, R0, 0x1, PT ;  /* 0x000000010000780c */ /* 0x001fda0003f06270 */
[----:B------:R-:W-:Y:S05]  /*00a0*/  @!P0 EXIT ;  /* 0x000000000000894d */ /* 0x000fea0003800000 */
[----:B------:R-:W-:Y:S01]  /*00b0*/  UIMAD UR4, UR8, 0x3, URZ ;  /* 0x00000003080478a4 */ /* 0x000fe2000f8e02ff */
[----:B------:R-:W0:Y:S05]  /*00c0*/  LDCU.64 UR6, c[0x0][0x358] ;  /* 0x00006b00ff0677ac */ /* 0x000e2a0008000a00 */
[----:B------:R-:W-:Y:S01]  /*00d0*/  IMAD R0, R0, UR4, RZ ;  /* 0x0000000400007c24 */ /* 0x000fe2000f8e02ff */
[----:B------:R-:W-:-:S12]  /*00e0*/  UIMAD UR5, UR8, 0x6, URZ ;  /* 0x00000006080578a4 */ /* 0x000fd8000f8e02ff */
.L_x_4:
[----:B------:R-:W1:Y:S08]  /*00f0*/  LDC.64 R16, c[0x0][0x3a8] ;  /* 0x0000ea00ff107b82 */ /* 0x000e700000000a00 */
[----:B-----5:R-:W2:Y:S08]  /*0100*/  LDC R21, c[0x0][0x380] ;  /* 0x0000e000ff157b82 */ /* 0x020eb00000000800 */
[----:B0-----:R-:W3:Y:S08]  /*0110*/  LDC.64 R4, c[0x0][0x388] ;  /* 0x0000e200ff047b82 */ /* 0x001ef00000000a00 */
[----:B------:R-:W4:Y:S01]  /*0120*/  LDC.64 R6, c[0x0][0x3b0] ;  /* 0x0000ec00ff067b82 */ /* 0x000f220000000a00 */
[----:B-1----:R-:W-:-:S05]  /*0130*/  IMAD.WIDE R16, R3, 0x8, R16 ;  /* 0x0000000803107825 */ /* 0x002fca00078e0210 */
[----:B0-----:R-:W5:Y:S01]  /*0140*/  LDG.E.64 R8, desc[UR6][R16.64] ;  /* 0x0000000610087981 */ /* 0x001f62000c1e1b00 */
[----:B--2---:R-:W-:-:S05]  /*0150*/  IMAD.WIDE R18, R21, 0x8, R16 ;  /* 0x0000000815127825 */ /* 0x004fca00078e0210 */
[----:B------:R-:W2:Y:S01]  /*0160*/  LDG.E.64 R10, desc[UR6][R18.64] ;  /* 0x00000006120a7981 */ /* 0x000ea2000c1e1b00 */
[----:B------:R-:W-:-:S04]  /*0170*/  IMAD.WIDE R20, R21, 0x8, R18 ;  /* 0x0000000815147825 */ /* 0x000fc800078e0212 */
[C---:B---3--:R-:W-:Y:S01]  /*0180*/  IMAD.WIDE R4, R3.reuse, 0x8, R4 ;  /* 0x0000000803047825 */ /* 0x048fe200078e0204 */
[----:B------:R-:W3:Y:S03]  /*0190*/  LDG.E.64 R12, desc[UR6][R20.64] ;  /* 0x00000006140c7981 */ /* 0x000ee6000c1e1b00 */
[----:B----4-:R-:W-:Y:S02]  /*01a0*/  IMAD.WIDE R6, R3, 0x8, R6 ;  /* 0x0000000803067825 */ /* 0x010fe400078e0206 */
[----:B------:R-:W5:Y:S04]  /*01b0*/  LDG.E.64 R4, desc[UR6][R4.64] ;  /* 0x0000000604047981 */ /* 0x000f68000c1e1b00 */
[----:B------:R-:W4:Y:S01]  /*01c0*/  LDG.E.64 R6, desc[UR6][R6.64] ;  /* 0x0000000606067981 */ /* 0x000f22000c1e1b00 */
[----:B------:R-:W-:Y:S01]  /*01d0*/  MOV R2, RZ ;  /* 0x000000ff00027202 */ /* 0x000fe20000000f00 */
[----:B-----5:R-:W-:-:S02]  /*01e0*/  DMUL R8, R4, R8 ;  /* 0x0000000804087228 */ /* 0x020fc40000000000 */
[C---:B--2---:R-:W-:Y:S02]  /*01f0*/  DMUL R10, R4.reuse, R10 ;  /* 0x0000000a040a7228 */ /* 0x044fe40000000000 */
[C---:B---3--:R-:W-:Y:S02]  /*0200*/  DMUL R12, R4.reuse, R12 ;  /* 0x0000000c040c7228 */ /* 0x048fe40000000000 */
[----:B----4-:R-:W-:-:S11]  /*0210*/  DMUL R14, R4, R6 ;  /* 0x00000006040e7228 */ /* 0x010fd60000000000 */
.L_x_3:
[----:B0-----:R-:W0:Y:S01]  /*0220*/  LDCU UR4, c[0x0][0x380] ;  /* 0x00007000ff0477ac */ /* 0x001e220008000800 */
[----:B-----5:R-:W1:Y:S08]  /*0230*/  LDC.64 R20, c[0x0][0x3b8] ;  /* 0x0000ee00ff147b82 */ /* 0x020e700000000a00 */
[----:B------:R-:W2:Y:S08]  /*0240*/  LDC.64 R16, c[0x0][0x380] ;  /* 0x0000e000ff107b82 */ /* 0x000eb00000000a00 */
[----:B------:R-:W3:Y:S01]  /*0250*/  LDC.64 R18, c[0x0][0x390] ;  /* 0x0000e400ff127b82 */ /* 0x000ee20000000a00 */
[----:B0-----:R-:W-:-:S06]  /*0260*/  UIMAD UR4, UR4, 0x3, URZ ;  /* 0x00000003040478a4 */ /* 0x001fcc000f8e02ff */
[----:B------:R-:W-:-:S04]  /*0270*/  IMAD R6, R2, UR4, R3 ;  /* 0x0000000402067c24 */ /* 0x000fc8000f8e0203 */
[----:B-1----:R-:W-:-:S04]  /*0280*/  IMAD.WIDE R20, R6, 0x8, R20 ;  /* 0x0000000806147825 */ /* 0x002fc800078e0214 */
[----:B--2---:R-:W-:Y:S02]  /*0290*/  IMAD R5, R2, R16, R3 ;  /* 0x0000001002057224 */ /* 0x004fe400078e0203 */
[----:B------:R-:W-:Y:S02]  /*02a0*/  IMAD.WIDE R22, R16, 0x8, R20 ;  /* 0x0000000810167825 */ /* 0x000fe400078e0214 */
[----:B------:R-:W5:Y:S02]  /*02b0*/  LDG.E.64 R20, desc[UR6][R20.64] ;  /* 0x0000000614147981 */ /* 0x000f64000c1e1b00 */
[----:B---3--:R-:W-:-:S04]  /*02c0*/  IMAD.WIDE R18, R5, 0x8, R18 ;  /* 0x0000000805127825 */ /* 0x008fc800078e0212 */
[----:B------:R-:W-:Y:S02]  /*02d0*/  IMAD.WIDE R24, R16, 0x8, R22 ;  /* 0x0000000810187825 */ /* 0x000fe400078e0216 */
[----:B------:R-:W5:Y:S04]  /*02e0*/  LDG.E.64 R18, desc[UR6][R18.64] ;  /* 0x0000000612127981 */ /* 0x000f68000c1e1b00 */
[----:B------:R-:W5:Y:S04]  /*02f0*/  LDG.E.64 R22, desc[UR6][R22.64] ;  /* 0x0000000616167981 */ /* 0x000f68000c1e1b00 */
[----:B------:R-:W5:Y:S01]  /*0300*/  LDG.E.64 R24, desc[UR6][R24.64] ;  /* 0x0000000618187981 */ /* 0x000f62000c1e1b00 */
[----:B------:R-:W-:-:S02]  /*0310*/  ISETP.NE.AND P0, PT, R17, 0x1, PT ;  /* 0x000000011100780c */ /* 0x000fc40003f05270 */
[----:B------:R-:W-:-:S11]  /*0320*/  MOV R26, RZ ;  /* 0x000000ff001a7202 */ /* 0x000fd60000000f00 */
[----:B------:R-:W-:Y:S05]  /*0330*/  @!P0 BRA `(.L_x_0) ;  /* 0x0000000400488947 */ /* 0x000fea0003800000 */
[----:B------:R-:W-:Y:S02]  /*0340*/  LOP3.LUT R7, R17, 0x7ffffffe, RZ, 0xc0, !PT ;  /* 0x7ffffffe11077812 */ /* 0x000fe400078ec0ff */
[-C--:B------:R-:W-:Y:S02]  /*0350*/  MOV R5, R3.reuse ;  /* 0x0000000300057202 */ /* 0x080fe40000000f00 */
[----:B------:R-:W-:Y:S02]  /*0360*/  MOV R4, R3 ;  /* 0x0000000300047202 */ /* 0x000fe40000000f00 */
[----:B------:R-:W-:-:S07]  /*0370*/  IADD3 R7, PT, PT, -R7, RZ, RZ ;  /* 0x000000ff07077210 */ /* 0x000fce0007ffe1ff */
.L_x_1:
[----:B0-----:R-:W0:Y:S08]  /*0380*/  LDC.64 R36, c[0x0][0x3c0] ;  /* 0x0000f000ff247b82 */ /* 0x001e300000000a00 */
[----:B------:R-:W1:Y:S08]  /*0390*/  LDC.64 R28, c[0x0][0x398] ;  /* 0x0000e600ff1c7b82 */ /* 0x000e700000000a00 */
[----:B------:R-:W2:Y:S01]  /*03a0*/  LDC.64 R32, c[0x0][0x3a0] ;  /* 0x0000e800ff207b82 */ /* 0x000ea20000000a00 */
[----:B0-----:R-:W-:-:S05]  /*03b0*/  IMAD.WIDE R36, R4, 0x8, R36 ;  /* 0x0000000804247825 */ /* 0x001fca00078e0224 */
[----:B------:R0:W3:Y:S01]  /*03c0*/  LDG.E.64 R26, desc[UR6][R36.64] ;  /* 0x00000006241a7981 */ /* 0x0000e2000c1e1b00 */
[----:B-1----:R-:W-:-:S05]  /*03d0*/  IMAD.WIDE R28, R5, 0x8, R28 ;  /* 0x00000008051c7825 */ /* 0x002fca00078e021c */
[----:B------:R-:W4:Y:S01]  /*03e0*/  LDG.E.64 R42, desc[UR6][R28.64] ;  /* 0x000000061c2a7981 */ /* 0x000f22000c1e1b00 */
[----:B--2---:R-:W-:-:S05]  /*03f0*/  IMAD.WIDE R32, R6, 0x8, R32 ;  /* 0x0000000806207825 */ /* 0x004fca00078e0220 */
[----:B------:R-:W2:Y:S01]  /*0400*/  LDG.E.64 R34, desc[UR6][R32.64] ;  /* 0x0000000620227981 */ /* 0x000ea2000c1e1b00 */
[----:B------:R-:W-:-:S05]  /*0410*/  IMAD.WIDE R48, R16, 0x8, R36 ;  /* 0x0000000810307825 */ /* 0x000fca00078e0224 */
[----:B------:R-:W2:Y:S01]  /*0420*/  LDG.E.64 R46, desc[UR6][R48.64] ;  /* 0x00000006302e7981 */ /* 0x000ea2000c1e1b00 */
[----:B0-----:R-:W-:Y:S01]  /*0430*/  IMAD.WIDE R36, R16, 0x8, R32 ;  /* 0x0000000810247825 */ /* 0x001fe200078e0220 */
[----:B---3-5:R-:W-:Y:S01]  /*0440*/  DMUL R30, R18, R26 ;  /* 0x0000001a121e7228 */ /* 0x028fe20000000000 */
[----:B------:R-:W0:Y:S07]  /*0450*/  LDC.64 R26, c[0x0][0x3c8] ;  /* 0x0000f200ff1a7b82 */ /* 0x000e2e0000000a00 */
[----:B----4-:R-:W-:-:S02]  /*0460*/  DFMA R38, R20, R42, R30 ;  /* 0x0000002a1426722b */ /* 0x010fc4000000001e */
[----:B------:R-:W-:-:S06]  /*0470*/  DADD R30, R18, R18 ;  /* 0x00000000121e7229 */ /* 0x000fcc0000000012 */
[----:B--2---:R-:W-:Y:S02]  /*0480*/  DFMA R34, -R14, R34, R38 ;  /* 0x000000220e22722b */ /* 0x004fe40000000126 */
[----:B------:R-:W-:-:S08]  /*0490*/  DMUL R38, R30, R42 ;  /* 0x0000002a1e267228 */ /* 0x000fd00000000000 */
[----:B------:R-:W-:Y:S01]  /*04a0*/  DFMA R50, -R8, R38, R34 ;  /* 0x000000260832722b */ /* 0x000fe20000000122 */
[----:B0-----:R-:W-:-:S04]  /*04b0*/  IMAD.WIDE R26, R6, 0x8, R26 ;  /* 0x00000008061a7825 */ /* 0x001fc800078e021a */
[----:B------:R-:W-:-:S05]  /*04c0*/  IMAD.WIDE R34, R16, 0x8, R48 ;  /* 0x0000000810227825 */ /* 0x000fca00078e0230 */
[----:B------:R-:W2:Y:S04]  /*04d0*/  LDG.E.64 R40, desc[UR6][R34.64] ;  /* 0x0000000622287981 */ /* 0x000ea8000c1e1b00 */
[----:B------:R0:W-:Y:S04]  /*04e0*/  STG.E.64 desc[UR6][R26.64], R50 ;  /* 0x000000321a007986 */ /* 0x0001e8000c101b06 */
[----:B------:R-:W3:Y:S01]  /*04f0*/  LDG.E.64 R44, desc[UR6][R36.64] ;  /* 0x00000006242c7981 */ /* 0x000ee2000c1e1b00 */
[----:B------:R-:W-:-:S08]  /*0500*/  DMUL R46, R18, R46 ;  /* 0x0000002e122e7228 */ /* 0x000fd00000000000 */
[----:B------:R-:W-:Y:S01]  /*0510*/  DFMA R46, R22, R42, R46 ;  /* 0x0000002a162e722b */ /* 0x000fe2000000002e */
[----:B------:R-:W-:-:S07]  /*0520*/  IMAD.WIDE R48, R16, 0x8, R36 ;  /* 0x0000000810307825 */ /* 0x000fce00078e0224 */
[----:B---3--:R-:W-:Y:S01]  /*0530*/  DFMA R46, -R14, R44, R46 ;  /* 0x0000002c0e2e722b */ /* 0x008fe2000000012e */
[----:B------:R-:W-:-:S07]  /*0540*/  IMAD.WIDE R44, R16, 0x8, R26 ;  /* 0x00000008102c7825 */ /* 0x000fce00078e021a */
[----:B------:R-:W-:-:S07]  /*0550*/  DFMA R46, -R10, R38, R46 ;  /* 0x000000260a2e722b */ /* 0x000fce000000012e */
[----:B------:R-:W-:Y:S04]  /*0560*/  STG.E.64 desc[UR6][R44.64], R46 ;  /* 0x0000002e2c007986 */ /* 0x000fe8000c101b06 */
[----:B------:R-:W3:Y:S01]  /*0570*/  LDG.E.64 R48, desc[UR6][R48.64] ;  /* 0x0000000630307981 */ /* 0x000ee2000c1e1b00 */
[----:B--2---:R-:W-:-:S08]  /*0580*/  DMUL R40, R18, R40 ;  /* 0x0000002812287228 */ /* 0x004fd00000000000 */
[----:B------:R-:W-:Y:S01]  /*0590*/  DFMA R40, R24, R42, R40 ;  /* 0x0000002a1828722b */ /* 0x000fe20000000028 */
[----:B0-----:R-:W-:-:S04]  /*05a0*/  IMAD.WIDE R50, R16, 0x8, R44 ;  /* 0x0000000810327825 */ /* 0x001fc800078e022c */
[----:B------:R-:W-:-:S04]  /*05b0*/  IMAD.WIDE R36, R16, 0x8, R34 ;  /* 0x0000000810247825 */ /* 0x000fc800078e0222 */
[----:B------:R-:W-:-:S04]  /*05c0*/  IMAD.WIDE R28, R16, 0x8, R28 ;  /* 0x00000008101c7825 */ /* 0x000fc800078e021c */
[----:B------:R-:W-:Y:S01]  /*05d0*/  IMAD.WIDE R32, R0, 0x8, R32 ;  /* 0x0000000800207825 */ /* 0x000fe200078e0220 */
[----:B---3--:R-:W-:-:S08]  /*05e0*/  DFMA R40, -R14, R48, R40 ;  /* 0x000000300e28722b */ /* 0x008fd00000000128 */
[----:B------:R-:W-:-:S07]  /*05f0*/  DFMA R42, -R12, R38, R40 ;  /* 0x000000260c2a722b */ /* 0x000fce0000000128 */
[----:B------:R0:W-:Y:S04]  /*0600*/  STG.E.64 desc[UR6][R50.64], R42 ;  /* 0x0000002a32007986 */ /* 0x0001e8000c101b06 */
[----:B------:R-:W2:Y:S04]  /*0610*/  LDG.E.64 R34, desc[UR6][R36.64] ;  /* 0x0000000624227981 */ /* 0x000ea8000c1e1b00 */
[----:B------:R-:W3:Y:S04]  /*0620*/  LDG.E.64 R28, desc[UR6][R28.64] ;  /* 0x000000061c1c7981 */ /* 0x000ee8000c1e1b00 */
[----:B------:R-:W4:Y:S01]  /*0630*/  LDG.E.64 R38, desc[UR6][R32.64] ;  /* 0x0000000620267981 */ /* 0x000f22000c1e1b00 */
[----:B------:R-:W-:-:S04]  /*0640*/  IMAD.WIDE R40, R16, 0x8, R36 ;  /* 0x0000000810287825 */ /* 0x000fc800078e0224 */
[----:B0-----:R-:W-:Y:S01]  /*0650*/  IMAD.WIDE R42, R16, 0x8, R40 ;  /* 0x00000008102a7825 */ /* 0x001fe200078e0228 */
[----:B--2---:R-:W-:-:S08]  /*0660*/  DMUL R34, R18, R34 ;  /* 0x0000002212227228 */ /* 0x004fd00000000000 */
[-C--:B---3--:R-:W-:Y:S02]  /*0670*/  DFMA R44, R20, R28.reuse, R34 ;  /* 0x0000001c142c722b */ /* 0x088fe40000000022 */
[----:B------:R-:W-:Y:S01]  /*0680*/  DMUL R30, R30, R28 ;  /* 0x0000001c1e1e7228 */ /* 0x000fe20000000000 */
[----:B------:R-:W2:Y:S05]  /*0690*/  LDG.E.64 R34, desc[UR6][R40.64] ;  /* 0x0000000628227981 */ /* 0x000eaa000c1e1b00 */
[----:B----4-:R-:W-:-:S08]  /*06a0*/  DFMA R38, -R14, R38, R44 ;  /* 0x000000260e26722b */ /* 0x010fd0000000012c */
[----:B------:R-:W-:Y:S01]  /*06b0*/  DFMA R36, -R8, R30, R38 ;  /* 0x0000001e0824722b */ /* 0x000fe20000000126 */
[----:B------:R-:W-:-:S04]  /*06c0*/  IMAD.WIDE R38, R0, 0x8, R26 ;  /* 0x0000000800267825 */ /* 0x000fc800078e021a */
[----:B------:R-:W-:Y:S02]  /*06d0*/  IMAD.WIDE R26, R16, 0x8, R32 ;  /* 0x00000008101a7825 */ /* 0x000fe400078e0220 */
[----:B------:R-:W3:Y:S04]  /*06e0*/  LDG.E.64 R32, desc[UR6][R42.64] ;  /* 0x000000062a207981 */ /* 0x000ee8000c1e1b00 */
[----:B------:R0:W-:Y:S04]  /*06f0*/  STG.E.64 desc[UR6][R38.64], R36 ;  /* 0x0000002426007986 */ /* 0x0001e8000c101b06 */
[----:B------:R-:W4:Y:S01]  /*0700*/  LDG.E.64 R44, desc[UR6][R26.64] ;  /* 0x000000061a2c7981 */ /* 0x000f22000c1e1b00 */
[----:B--2---:R-:W-:-:S08]  /*0710*/  DMUL R34, R18, R34 ;  /* 0x0000002212227228 */ /* 0x004fd00000000000 */
[----:B------:R-:W-:-:S08]  /*0720*/  DFMA R34, R22, R28, R34 ;  /* 0x0000001c1622722b */ /* 0x000fd00000000022 */
[----:B----4-:R-:W-:Y:S01]  /*0730*/  DFMA R34, -R14, R44, R34 ;  /* 0x0000002c0e22722b */ /* 0x010fe20000000122 */
[----:B------:R-:W-:-:S07]  /*0740*/  IMAD.WIDE R44, R16, 0x8, R26 ;  /* 0x00000008102c7825 */ /* 0x000fce00078e021a */
[----:B------:R-:W-:Y:S01]  /*0750*/  DFMA R40, -R10, R30, R34 ;  /* 0x0000001e0a28722b */ /* 0x000fe20000000122 */
[----:B------:R-:W-:-:S06]  /*0760*/  IMAD.WIDE R34, R16, 0x8, R38 ;  /* 0x0000000810227825 */ /* 0x000fcc00078e0226 */
[----:B------:R0:W-:Y:S04]  /*0770*/  STG.E.64 desc[UR6][R34.64], R40 ;  /* 0x0000002822007986 */ /* 0x0001e8000c101b06 */
[----:B------:R-:W2:Y:S01]  /*0780*/  LDG.E.64 R44, desc[UR6][R44.64] ;  /* 0x000000062c2c7981 */ /* 0x000ea2000c1e1b00 */
[----:B---3--:R-:W-:-:S08]  /*0790*/  DMUL R32, R18, R32 ;  /* 0x0000002012207228 */ /* 0x008fd00000000000 */
[----:B------:R-:W-:Y:S01]  /*07a0*/  DFMA R32, R24, R28, R32 ;  /* 0x0000001c1820722b */ /* 0x000fe20000000020 */
[----:B------:R-:W-:Y:S01]  /*07b0*/  IMAD.WIDE R26, R16, 0x8, R34 ;  /* 0x00000008101a7825 */ /* 0x000fe200078e0222 */
[----:B------:R-:W-:-:S04]  /*07c0*/  IADD3 R7, PT, PT, R7, 0x2, RZ ;  /* 0x0000000207077810 */ /* 0x000fc80007ffe0ff */
[----:B------:R-:W-:Y:S01]  /*07d0*/  ISETP.NE.AND P0, PT, R7, RZ, PT ;  /* 0x000000ff0700720c */ /* 0x000fe20003f05270 */
[----:B------:R-:W-:Y:S01]  /*07e0*/  IMAD R6, R17, UR5, R6 ;  /* 0x0000000511067c24 */ /* 0x000fe2000f8e0206 */
[----:B------:R-:W-:Y:S02]  /*07f0*/  LEA R5, R16, R5, 0x1 ;  /* 0x0000000510057211 */ /* 0x000fe400078e08ff */
[----:B------:R-:W-:Y:S01]  /*0800*/  IADD3 R4, PT, PT, R4, UR5, RZ ;  /* 0x0000000504047c10 */ /* 0x000fe2000fffe0ff */
[----:B--2---:R-:W-:-:S08]  /*0810*/  DFMA R32, -R14, R44, R32 ;  /* 0x0000002c0e20722b */ /* 0x004fd00000000120 */
[----:B------:R-:W-:-:S07]  /*0820*/  DFMA R32, -R12, R30, R32 ;  /* 0x0000001e0c20722b */ /* 0x000fce0000000120 */
[----:B------:R0:W-:Y:S01]  /*0830*/  STG.E.64 desc[UR6][R26.64], R32 ;  /* 0x000000201a007986 */ /* 0x0001e2000c101b06 */
[----:B------:R-:W-:Y:S05]  /*0840*/  @P0 BRA `(.L_x_1) ;  /* 0xfffffff800cc0947 */ /* 0x000fea000383ffff */
[----:B0-----:R-:W-:-:S07]  /*0850*/  LOP3.LUT R26, R17, 0x7ffffffe, RZ, 0xc0, !PT ;  /* 0x7ffffffe111a7812 */ /* 0x001fce00078ec0ff */
.L_x_0:
[----:B------:R-:W-:-:S04]  /*0860*/  LOP3.LUT R4, R17, 0x1, RZ, 0xc0, !PT ;  /* 0x0000000111047812 */ /* 0x000fc800078ec0ff */
[----:B------:R-:W-:-:S13]  /*0870*/  ISETP.NE.U32.AND P0, PT, R4, 0x1, PT ;  /* 0x000000010400780c */ /* 0x000fda0003f05070 */
[----:B------:R-:W-:Y:S05]  /*0880*/  @P0 BRA `(.L_x_2) ;  /* 0x0000000000b00947 */ /* 0x000fea0003800000 */
[----:B------:R-:W0:Y:S01]  /*0890*/  LDCU UR4, c[0x0][0x380] ;  /* 0x00007000ff0477ac */ /* 0x000e220008000800 */
[----:B------:R-:W1:Y:S08]  /*08a0*/  LDC.64 R30, c[0x0][0x3c0] ;  /* 0x0000f000ff1e7b82 */ /* 0x000e700000000a00 */
[----:B------:R-:W2:Y:S08]  /*08b0*/  LDC.64 R4, c[0x0][0x398] ;  /* 0x0000e600ff047b82 */ /* 0x000eb00000000a00 */
[----:B------:R-:W3:Y:S01]  /*08c0*/  LDC.64 R6, c[0x0][0x3a0] ;  /* 0x0000e800ff067b82 */ /* 0x000ee20000000a00 */
[----:B0-----:R-:W-:-:S06]  /*08d0*/  UIMAD UR4, UR4, 0x3, URZ ;  /* 0x00000003040478a4 */ /* 0x001fcc000f8e02ff */
[----:B------:R-:W-:-:S04]  /*08e0*/  IMAD R27, R26, UR4, R3 ;  /* 0x000000041a1b7c24 */ /* 0x000fc8000f8e0203 */
[----:B-1----:R-:W-:-:S04]  /*08f0*/  IMAD.WIDE R30, R27, 0x8, R30 ;  /* 0x000000081b1e7825 */ /* 0x002fc800078e021e */
[----:B------:R-:W-:Y:S01]  /*0900*/  IMAD R27, R26, R16, R3 ;  /* 0x000000101a1b7224 */ /* 0x000fe200078e0203 */
[----:B------:R0:W4:Y:S03]  /*0910*/  LDG.E.64 R28, desc[UR6][R30.64] ;  /* 0x000000061e1c7981 */ /* 0x000126000c1e1b00 */
[----:B--2---:R-:W-:-:S04]  /*0920*/  IMAD.WIDE R4, R27, 0x8, R4 ;  /* 0x000000081b047825 */ /* 0x004fc800078e0204 */
[----:B------:R-:W-:Y:S02]  /*0930*/  IMAD R27, R2, UR4, R3 ;  /* 0x00000004021b7c24 */ /* 0x000fe4000f8e0203 */
[----:B------:R-:W2:Y:S02]  /*0940*/  LDG.E.64 R4, desc[UR6][R4.64] ;  /* 0x0000000604047981 */ /* 0x000ea4000c1e1b00 */
[----:B------:R-:W-:-:S04]  /*0950*/  IMAD R26, R26, R0, R27 ;  /* 0x000000001a1a7224 */ /* 0x000fc800078e021b */
[----:B---3--:R-:W-:-:S05]  /*0960*/  IMAD.WIDE R6, R26, 0x8, R6 ;  /* 0x000000081a067825 */ /* 0x008fca00078e0206 */
[----:B------:R1:W3:Y:S01]  /*0970*/  LDG.E.64 R34, desc[UR6][R6.64] ;  /* 0x0000000606227981 */ /* 0x0002e2000c1e1b00 */
[----:B0-----:R-:W-:-:S04]  /*0980*/  IMAD.WIDE R30, R16, 0x8, R30 ;  /* 0x00000008101e7825 */ /* 0x001fc800078e021e */
[----:B-1----:R-:W-:Y:S01]  /*0990*/  IMAD.WIDE R6, R16, 0x8, R6 ;  /* 0x0000000810067825 */ /* 0x002fe200078e0206 */
[----:B----45:R-:W-:Y:S01]  /*09a0*/  DMUL R32, R18, R28 ;  /* 0x0000001c12207228 */ /* 0x030fe20000000000 */
[----:B------:R-:W0:Y:S07]  /*09b0*/  LDC.64 R28, c[0x0][0x3c8] ;  /* 0x0000f200ff1c7b82 */ /* 0x000e2e0000000a00 */
[----:B--2---:R-:W-:Y:S02]  /*09c0*/  DFMA R32, R20, R4, R32 ;  /* 0x000000041420722b */ /* 0x004fe40000000020 */
[----:B------:R-:W-:-:S08]  /*09d0*/  DADD R20, R18, R18 ;  /* 0x0000000012147229 */ /* 0x000fd00000000012 */
[----:B------:R-:W-:Y:S02]  /*09e0*/  DMUL R20, R20, R4 ;  /* 0x0000000414147228 */ /* 0x000fe40000000000 */
[----:B---3--:R-:W-:Y:S01]  /*09f0*/  DFMA R34, -R14, R34, R32 ;  /* 0x000000220e22722b */ /* 0x008fe20000000120 */
[----:B------:R1:W2:Y:S01]  /*0a00*/  LDG.E.64 R32, desc[UR6][R30.64] ;  /* 0x000000061e207981 */ /* 0x0002a2000c1e1b00 */
[----:B0-----:R-:W-:-:S06]  /*0a10*/  IMAD.WIDE R28, R26, 0x8, R28 ;  /* 0x000000081a1c7825 */ /* 0x001fcc00078e021c */
[----:B------:R-:W-:Y:S01]  /*0a20*/  DFMA R36, -R8, R20, R34 ;  /* 0x000000140824722b */ /* 0x000fe20000000122 */
[----:B------:R-:W-:-:S06]  /*0a30*/  IMAD.WIDE R34, R16, 0x8, R30 ;  /* 0x0000000810227825 */ /* 0x000fcc00078e021e */
[----:B------:R-:W3:Y:S04]  /*0a40*/  LDG.E.64 R34, desc[UR6][R34.64] ;  /* 0x0000000622227981 */ /* 0x000ee8000c1e1b00 */
[----:B------:R0:W-:Y:S04]  /*0a50*/  STG.E.64 desc[UR6][R28.64], R36 ;  /* 0x000000241c007986 */ /* 0x0001e8000c101b06 */
[----:B------:R-:W4:Y:S01]  /*0a60*/  LDG.E.64 R26, desc[UR6][R6.64] ;  /* 0x00000006061a7981 */ /* 0x000f22000c1e1b00 */
[----:B-1----:R-:W-:Y:S01]  /*0a70*/  IMAD.WIDE R30, R16, 0x8, R6 ;  /* 0x00000008101e7825 */ /* 0x002fe200078e0206 */
[----:B--2---:R-:W-:-:S08]  /*0a80*/  DMUL R32, R18, R32 ;  /* 0x0000002012207228 */ /* 0x004fd00000000000 */
[----:B------:R-:W-:Y:S01]  /*0a90*/  DFMA R32, R22, R4, R32 ;  /* 0x000000041620722b */ /* 0x000fe20000000020 */
[----:B------:R-:W-:-:S07]  /*0aa0*/  IMAD.WIDE R22, R16, 0x8, R28 ;  /* 0x0000000810167825 */ /* 0x000fce00078e021c */
[----:B----4-:R-:W-:-:S08]  /*0ab0*/  DFMA R26, -R14, R26, R32 ;  /* 0x0000001a0e1a722b */ /* 0x010fd00000000120 */
[----:B------:R-:W-:-:S07]  /*0ac0*/  DFMA R26, -R10, R20, R26 ;  /* 0x000000140a1a722b */ /* 0x000fce000000011a */
[----:B------:R0:W-:Y:S04]  /*0ad0*/  STG.E.64 desc[UR6][R22.64], R26 ;  /* 0x0000001a16007986 */ /* 0x0001e8000c101b06 */
[----:B------:R-:W2:Y:S01]  /*0ae0*/  LDG.E.64 R30, desc[UR6][R30.64] ;  /* 0x000000061e1e7981 */ /* 0x000ea2000c1e1b00 */
[----:B---3--:R-:W-:-:S08]  /*0af0*/  DMUL R34, R18, R34 ;  /* 0x0000002212227228 */ /* 0x008fd00000000000 */
[----:B------:R-:W-:Y:S01]  /*0b00*/  DFMA R34, R24, R4, R34 ;  /* 0x000000041822722b */ /* 0x000fe20000000022 */
[----:B------:R-:W-:-:S07]  /*0b10*/  IMAD.WIDE R4, R16, 0x8, R22 ;  /* 0x0000000810047825 */ /* 0x000fce00078e0216 */
[----:B--2---:R-:W-:-:S08]  /*0b20*/  DFMA R34, -R14, R30, R34 ;  /* 0x0000001e0e22722b */ /* 0x004fd00000000122 */
[----:B------:R-:W-:-:S07]  /*0b30*/  DFMA R34, -R12, R20, R34 ;  /* 0x000000140c22722b */ /* 0x000fce0000000122 */
[----:B------:R0:W-:Y:S04]  /*0b40*/  STG.E.64 desc[UR6][R4.64], R34 ;  /* 0x0000002204007986 */ /* 0x0001e8000c101b06 */
.L_x_2:
[----:B------:R-:W-:-:S04]  /*0b50*/  IADD3 R2, PT, PT, R2, 0x1, RZ ;  /* 0x0000000102027810 */ /* 0x000fc80007ffe0ff */
[----:B------:R-:W-:-:S13]  /*0b60*/  ISETP.NE.AND P0, PT, R2, R17, PT ;  /* 0x000000110200720c */ /* 0x000fda0003f05270 */
[----:B------:R-:W-:Y:S05]  /*0b70*/  @P0 BRA `(.L_x_3) ;  /* 0xfffffff400a80947 */ /* 0x000fea000383ffff */
[----:B------:R-:W1:Y:S01]  /*0b80*/  LDCU UR4, c[0x0][0x360] ;  /* 0x00006c00ff0477ac */ /* 0x000e620008000800 */
[----:B------:R-:W1:Y:S02]  /*0b90*/  LDC R2, c[0x0][0x370] ;  /* 0x0000dc00ff027b82 */ /* 0x000e640000000800 */
[----:B-1----:R-:W-:-:S05]  /*0ba0*/  IMAD R3, R2, UR4, R3 ;  /* 0x0000000402037c24 */ /* 0x002fca000f8e0203 */
[----:B------:R-:W-:-:S13]  /*0bb0*/  ISETP.GE.AND P0, PT, R3, R16, PT ;  /* 0x000000100300720c */ /* 0x000fda0003f06270 */
[----:B------:R-:W-:Y:S05]  /*0bc0*/  @!P0 BRA `(.L_x_4) ;  /* 0xfffffff400488947 */ /* 0x000fea000383ffff */
[----:B------:R-:W-:Y:S05]  /*0bd0*/  EXIT ;  /* 0x000000000000794d */ /* 0x000fea0003800000 */
.L_x_5:
[----:B------:R-:W-:-:S00]  /*0be0*/  BRA `(.L_x_5) ;  /* 0xfffffffc00fc7947 */ /* 0x000fc0000383ffff */
[----:B------:R-:W-:-:S00]  /*0bf0*/  NOP ;  /* 0x0000000000007918 */ /* 0x000fc00000000000 */
        /* <DEDUP_REMOVED lines=8> */
.L_x_6:


//--------------------- .nv.shared.reserved.0     --------------------------
	.section	.nv.shared.reserved.0,"aw",@nobits
	.weak		__nv_reservedSMEM_offset_0_alias
	.size		__nv_reservedSMEM_offset_0_alias, 0, 64
	.other		__nv_reservedSMEM_offset_0_alias,@"STO_CUDA_RESERVED_SHARED STV_DEFAULT"
__nv_reservedSMEM_offset_0_alias:
	.zero		0
	.zero		64


//--------------------- .nv.constant0._Z18no_2e_tmpC1_kerneliiPdS_S_S_S_S_S_S_S_ --------------------------
	.section	.nv.constant0._Z18no_2e_tmpC1_kerneliiPdS_S_S_S_S_S_S_S_,"a",@progbits
	.sectionflags	@""
	.align	4
.nv.constant0._Z18no_2e_tmpC1_kerneliiPdS_S_S_S_S_S_S_S_:
	.zero		976


//--------------------- SYMBOLS --------------------------

	.type		.nv.reservedSmem.offset0,@object
	.size		.nv.reservedSmem.offset0,0x4
